//
// Generated by NVIDIA NVVM Compiler
//
// Compiler Build ID: CL-36424714
// Cuda compilation tools, release 13.0, V13.0.88
// Based on NVVM 20.0.0
//

.version 9.0
.target sm_100
.address_size 64

	// .globl	_ZN3cub18CUB_300001_SM_10006detail11EmptyKernelIvEEvv
.global .align 1 .b8 _ZN41_INTERNAL_c35d69c1_4_k_cu_2ad2e30b_2312594cuda3std3__45__cpo5beginE[1];
.global .align 1 .b8 _ZN41_INTERNAL_c35d69c1_4_k_cu_2ad2e30b_2312594cuda3std3__45__cpo3endE[1];
.global .align 1 .b8 _ZN41_INTERNAL_c35d69c1_4_k_cu_2ad2e30b_2312594cuda3std3__45__cpo6cbeginE[1];
.global .align 1 .b8 _ZN41_INTERNAL_c35d69c1_4_k_cu_2ad2e30b_2312594cuda3std3__45__cpo4cendE[1];
.global .align 1 .b8 _ZN41_INTERNAL_c35d69c1_4_k_cu_2ad2e30b_2312594cuda3std3__45__cpo6rbeginE[1];
.global .align 1 .b8 _ZN41_INTERNAL_c35d69c1_4_k_cu_2ad2e30b_2312594cuda3std3__45__cpo4rendE[1];
.global .align 1 .b8 _ZN41_INTERNAL_c35d69c1_4_k_cu_2ad2e30b_2312594cuda3std3__45__cpo7crbeginE[1];
.global .align 1 .b8 _ZN41_INTERNAL_c35d69c1_4_k_cu_2ad2e30b_2312594cuda3std3__45__cpo5crendE[1];
.global .align 1 .b8 _ZN41_INTERNAL_c35d69c1_4_k_cu_2ad2e30b_2312594cuda3std3__443_GLOBAL__N__c35d69c1_4_k_cu_2ad2e30b_2312596ignoreE[1];
.global .align 1 .b8 _ZN41_INTERNAL_c35d69c1_4_k_cu_2ad2e30b_2312594cuda3std3__419piecewise_constructE[1];
.global .align 1 .b8 _ZN41_INTERNAL_c35d69c1_4_k_cu_2ad2e30b_2312594cuda3std3__48in_placeE[1];
.global .align 1 .b8 _ZN41_INTERNAL_c35d69c1_4_k_cu_2ad2e30b_2312594cuda3std3__420unreachable_sentinelE[1];
.global .align 1 .b8 _ZN41_INTERNAL_c35d69c1_4_k_cu_2ad2e30b_2312594cuda3std3__47nulloptE[1];
.global .align 1 .b8 _ZN41_INTERNAL_c35d69c1_4_k_cu_2ad2e30b_2312594cuda3std3__48unexpectE[1];
.global .align 1 .b8 _ZN41_INTERNAL_c35d69c1_4_k_cu_2ad2e30b_2312594cuda3std6ranges3__45__cpo4swapE[1];
.global .align 1 .b8 _ZN41_INTERNAL_c35d69c1_4_k_cu_2ad2e30b_2312594cuda3std6ranges3__45__cpo9iter_moveE[1];
.global .align 1 .b8 _ZN41_INTERNAL_c35d69c1_4_k_cu_2ad2e30b_2312594cuda3std6ranges3__45__cpo5beginE[1];
.global .align 1 .b8 _ZN41_INTERNAL_c35d69c1_4_k_cu_2ad2e30b_2312594cuda3std6ranges3__45__cpo3endE[1];
.global .align 1 .b8 _ZN41_INTERNAL_c35d69c1_4_k_cu_2ad2e30b_2312594cuda3std6ranges3__45__cpo6cbeginE[1];
.global .align 1 .b8 _ZN41_INTERNAL_c35d69c1_4_k_cu_2ad2e30b_2312594cuda3std6ranges3__45__cpo4cendE[1];
.global .align 1 .b8 _ZN41_INTERNAL_c35d69c1_4_k_cu_2ad2e30b_2312594cuda3std6ranges3__45__cpo7advanceE[1];
.global .align 1 .b8 _ZN41_INTERNAL_c35d69c1_4_k_cu_2ad2e30b_2312594cuda3std6ranges3__45__cpo9iter_swapE[1];
.global .align 1 .b8 _ZN41_INTERNAL_c35d69c1_4_k_cu_2ad2e30b_2312594cuda3std6ranges3__45__cpo4nextE[1];
.global .align 1 .b8 _ZN41_INTERNAL_c35d69c1_4_k_cu_2ad2e30b_2312594cuda3std6ranges3__45__cpo4prevE[1];
.global .align 1 .b8 _ZN41_INTERNAL_c35d69c1_4_k_cu_2ad2e30b_2312594cuda3std6ranges3__45__cpo4dataE[1];
.global .align 1 .b8 _ZN41_INTERNAL_c35d69c1_4_k_cu_2ad2e30b_2312594cuda3std6ranges3__45__cpo5cdataE[1];
.global .align 1 .b8 _ZN41_INTERNAL_c35d69c1_4_k_cu_2ad2e30b_2312594cuda3std6ranges3__45__cpo4sizeE[1];
.global .align 1 .b8 _ZN41_INTERNAL_c35d69c1_4_k_cu_2ad2e30b_2312594cuda3std6ranges3__45__cpo5ssizeE[1];
.global .align 1 .b8 _ZN41_INTERNAL_c35d69c1_4_k_cu_2ad2e30b_2312594cuda3std6ranges3__45__cpo8distanceE[1];
.global .align 1 .b8 _ZN41_INTERNAL_c35d69c1_4_k_cu_2ad2e30b_2312596thrust24THRUST_300001_SM_1000_NS6system6detail10sequential3seqE[1];
.global .align 1 .b8 _ZN41_INTERNAL_c35d69c1_4_k_cu_2ad2e30b_2312596thrust24THRUST_300001_SM_1000_NS12placeholders2_1E[1];
.global .align 1 .b8 _ZN41_INTERNAL_c35d69c1_4_k_cu_2ad2e30b_2312596thrust24THRUST_300001_SM_1000_NS12placeholders2_2E[1];
.global .align 1 .b8 _ZN41_INTERNAL_c35d69c1_4_k_cu_2ad2e30b_2312596thrust24THRUST_300001_SM_1000_NS12placeholders2_3E[1];
.global .align 1 .b8 _ZN41_INTERNAL_c35d69c1_4_k_cu_2ad2e30b_2312596thrust24THRUST_300001_SM_1000_NS12placeholders2_4E[1];
.global .align 1 .b8 _ZN41_INTERNAL_c35d69c1_4_k_cu_2ad2e30b_2312596thrust24THRUST_300001_SM_1000_NS12placeholders2_5E[1];
.global .align 1 .b8 _ZN41_INTERNAL_c35d69c1_4_k_cu_2ad2e30b_2312596thrust24THRUST_300001_SM_1000_NS12placeholders2_6E[1];
.global .align 1 .b8 _ZN41_INTERNAL_c35d69c1_4_k_cu_2ad2e30b_2312596thrust24THRUST_300001_SM_1000_NS12placeholders2_7E[1];
.global .align 1 .b8 _ZN41_INTERNAL_c35d69c1_4_k_cu_2ad2e30b_2312596thrust24THRUST_300001_SM_1000_NS12placeholders2_8E[1];
.global .align 1 .b8 _ZN41_INTERNAL_c35d69c1_4_k_cu_2ad2e30b_2312596thrust24THRUST_300001_SM_1000_NS12placeholders2_9E[1];
.global .align 1 .b8 _ZN41_INTERNAL_c35d69c1_4_k_cu_2ad2e30b_2312596thrust24THRUST_300001_SM_1000_NS12placeholders3_10E[1];

.visible .entry _ZN3cub18CUB_300001_SM_10006detail11EmptyKernelIvEEvv()
{


	ret;

}


// ===== COMPILED SASS (sm_100) =====

	.target	sm_100

	.elftype	@"ET_EXEC"


//--------------------- .note.nv.tkinfo           --------------------------
	.section	.note.nv.tkinfo,"",@"SHT_NOTE"
	.sectionflags	@"SHF_NOTE_NV_TKINFO"
	.tkinfo
        /*0018*/ 	.word	0x00000002
        /*0030*/ 	.string	""
        /*0030*/ 	.string	"ptxas"
        /*0030*/ 	.string	"Cuda compilation tools, release 13.0, V13.0.88"
        /*0030*/ 	.string	"Build cuda_13.0.r13.0/compiler.36424714_0"
        /*0030*/ 	.string	"-arch sm_100 -m 64 "



//--------------------- .note.nv.cuinfo           --------------------------
	.section	.note.nv.cuinfo,"",@"SHT_NOTE"
	.sectionflags	@"SHF_NOTE_NV_CUINFO"
        /*0018*/ 	.short	0x0002
        /*001a*/ 	.short	0x0064
        /*001c*/ 	.short	0x0082
	.zero		2


//--------------------- .nv.info                  --------------------------
	.section	.nv.info,"",@"SHT_CUDA_INFO"
	.align	4


	//----- nvinfo : EIATTR_REGCOUNT
	.align		4
        /*0000*/ 	.byte	0x04, 0x2f
        /*0002*/ 	.short	(.L_41 - .L_40)
	.align		4
.L_40:
        /*0004*/ 	.word	index@(_ZN3cub18CUB_300001_SM_10006detail11EmptyKernelIvEEvv)
        /*0008*/ 	.word	0x00000004


	//----- nvinfo : EIATTR_FRAME_SIZE
	.align		4
.L_41:
        /*000c*/ 	.byte	0x04, 0x11
        /*000e*/ 	.short	(.L_43 - .L_42)
	.align		4
.L_42:
        /*0010*/ 	.word	index@(_ZN3cub18CUB_300001_SM_10006detail11EmptyKernelIvEEvv)
        /*0014*/ 	.word	0x00000000


	//----- nvinfo : EIATTR_MIN_STACK_SIZE
	.align		4
.L_43:
        /*0018*/ 	.byte	0x04, 0x12
        /*001a*/ 	.short	(.L_45 - .L_44)
	.align		4
.L_44:
        /*001c*/ 	.word	index@(_ZN3cub18CUB_300001_SM_10006detail11EmptyKernelIvEEvv)
        /*0020*/ 	.word	0x00000000
.L_45:


//--------------------- .nv.compat                --------------------------
	.section	.nv.compat,"",@"SHT_CUDA_COMPAT_INFO"
	.align	4
        /*0000*/ 	.byte	0x02, 0x09, 0x00, 0x00, 0x02, 0x02, 0x01, 0x00, 0x02, 0x05, 0x05, 0x00, 0x03, 0x07, 0x01, 0x01
        /*0010*/ 	.byte	0x02, 0x03, 0x00, 0x00, 0x02, 0x06, 0x01, 0x00, 0x04, 0x0b, 0x08, 0x00, 0x09, 0x00, 0x00, 0x00
        /*0020*/ 	.byte	0x00, 0x00, 0x00, 0x00


//--------------------- .nv.info._ZN3cub18CUB_300001_SM_10006detail11EmptyKernelIvEEvv --------------------------
	.section	.nv.info._ZN3cub18CUB_300001_SM_10006detail11EmptyKernelIvEEvv,"",@"SHT_CUDA_INFO"
	.sectionflags	@""
	.align	4


	//----- nvinfo : EIATTR_CUDA_API_VERSION
	.align		4
        /*0000*/ 	.byte	0x04, 0x37
        /*0002*/ 	.short	(.L_47 - .L_46)
.L_46:
        /*0004*/ 	.word	0x00000082


	//----- nvinfo : EIATTR_SPARSE_MMA_MASK
	.align		4
.L_47:
        /*0008*/ 	.byte	0x03, 0x50
        /*000a*/ 	.short	0x0000


	//----- nvinfo : EIATTR_MAXREG_COUNT
	.align		4
        /*000c*/ 	.byte	0x03, 0x1b
        /*000e*/ 	.short	0x00ff


	//----- nvinfo : EIATTR_MERCURY_ISA_VERSION
	.align		4
        /*0010*/ 	.byte	0x03, 0x5f
        /*0012*/ 	.short	0x0101


	//----- nvinfo : EIATTR_VRC_CTA_INIT_COUNT
	.align		4
        /*0014*/ 	.byte	0x02, 0x4a
	.zero		1
	.zero		1


	//----- nvinfo : EIATTR_EXIT_INSTR_OFFSETS
	.align		4
        /*0018*/ 	.byte	0x04, 0x1c
        /*001a*/ 	.short	(.L_49 - .L_48)


	//   ....[0]....
.L_48:
        /*001c*/ 	.word	0x00000010


	//----- nvinfo : EIATTR_SW_WAR
	.align		4
.L_49:
        /*0020*/ 	.byte	0x04, 0x36
        /*0022*/ 	.short	(.L_51 - .L_50)
.L_50:
        /*0024*/ 	.word	0x00000008
.L_51:


//--------------------- .nv.callgraph             --------------------------
	.section	.nv.callgraph,"",@"SHT_CUDA_CALLGRAPH"
	.align	4
	.sectionentsize	8
	.align		4
        /*0000*/ 	.word	0x00000000
	.align		4
        /*0004*/ 	.word	0xffffffff
	.align		4
        /*0008*/ 	.word	0x00000000
	.align		4
        /*000c*/ 	.word	0xfffffffe
	.align		4
        /*0010*/ 	.word	0x00000000
	.align		4
        /*0014*/ 	.word	0xfffffffd
	.align		4
        /*0018*/ 	.word	0x00000000
	.align		4
        /*001c*/ 	.word	0xfffffffc


//--------------------- .nv.constant4             --------------------------
	.section	.nv.constant4,"a",@progbits
	.align	8
	.align		8
.nv.constant4:
        /*0000*/ 	.dword	_ZN41_INTERNAL_c35d69c1_4_k_cu_2ad2e30b_2316164cuda3std3__45__cpo5beginE
	.align		8
        /*0008*/ 	.dword	_ZN41_INTERNAL_c35d69c1_4_k_cu_2ad2e30b_2316164cuda3std3__45__cpo3endE
	.align		8
        /*0010*/ 	.dword	_ZN41_INTERNAL_c35d69c1_4_k_cu_2ad2e30b_2316164cuda3std3__45__cpo6cbeginE
	.align		8
        /*0018*/ 	.dword	_ZN41_INTERNAL_c35d69c1_4_k_cu_2ad2e30b_2316164cuda3std3__45__cpo4cendE
	.align		8
        /*0020*/ 	.dword	_ZN41_INTERNAL_c35d69c1_4_k_cu_2ad2e30b_2316164cuda3std3__45__cpo6rbeginE
	.align		8
        /*0028*/ 	.dword	_ZN41_INTERNAL_c35d69c1_4_k_cu_2ad2e30b_2316164cuda3std3__45__cpo4rendE
	.align		8
        /*0030*/ 	.dword	_ZN41_INTERNAL_c35d69c1_4_k_cu_2ad2e30b_2316164cuda3std3__45__cpo7crbeginE
	.align		8
        /*0038*/ 	.dword	_ZN41_INTERNAL_c35d69c1_4_k_cu_2ad2e30b_2316164cuda3std3__45__cpo5crendE
	.align		8
        /*0040*/ 	.dword	_ZN41_INTERNAL_c35d69c1_4_k_cu_2ad2e30b_2316164cuda3std3__443_GLOBAL__N__c35d69c1_4_k_cu_2ad2e30b_2316166ignoreE
	.align		8
        /*0048*/ 	.dword	_ZN41_INTERNAL_c35d69c1_4_k_cu_2ad2e30b_2316164cuda3std3__419piecewise_constructE
	.align		8
        /*0050*/ 	.dword	_ZN41_INTERNAL_c35d69c1_4_k_cu_2ad2e30b_2316164cuda3std3__48in_placeE
	.align		8
        /*0058*/ 	.dword	_ZN41_INTERNAL_c35d69c1_4_k_cu_2ad2e30b_2316164cuda3std3__420unreachable_sentinelE
	.align		8
        /*0060*/ 	.dword	_ZN41_INTERNAL_c35d69c1_4_k_cu_2ad2e30b_2316164cuda3std3__47nulloptE
	.align		8
        /*0068*/ 	.dword	_ZN41_INTERNAL_c35d69c1_4_k_cu_2ad2e30b_2316164cuda3std3__48unexpectE
	.align		8
        /*0070*/ 	.dword	_ZN41_INTERNAL_c35d69c1_4_k_cu_2ad2e30b_2316164cuda3std6ranges3__45__cpo4swapE
	.align		8
        /*0078*/ 	.dword	_ZN41_INTERNAL_c35d69c1_4_k_cu_2ad2e30b_2316164cuda3std6ranges3__45__cpo9iter_moveE
	.align		8
        /*0080*/ 	.dword	_ZN41_INTERNAL_c35d69c1_4_k_cu_2ad2e30b_2316164cuda3std6ranges3__45__cpo5beginE
	.align		8
        /*0088*/ 	.dword	_ZN41_INTERNAL_c35d69c1_4_k_cu_2ad2e30b_2316164cuda3std6ranges3__45__cpo3endE
	.align		8
        /*0090*/ 	.dword	_ZN41_INTERNAL_c35d69c1_4_k_cu_2ad2e30b_2316164cuda3std6ranges3__45__cpo6cbeginE
	.align		8
        /*0098*/ 	.dword	_ZN41_INTERNAL_c35d69c1_4_k_cu_2ad2e30b_2316164cuda3std6ranges3__45__cpo4cendE
	.align		8
        /*00a0*/ 	.dword	_ZN41_INTERNAL_c35d69c1_4_k_cu_2ad2e30b_2316164cuda3std6ranges3__45__cpo7advanceE
	.align		8
        /*00a8*/ 	.dword	_ZN41_INTERNAL_c35d69c1_4_k_cu_2ad2e30b_2316164cuda3std6ranges3__45__cpo9iter_swapE
	.align		8
        /*00b0*/ 	.dword	_ZN41_INTERNAL_c35d69c1_4_k_cu_2ad2e30b_2316164cuda3std6ranges3__45__cpo4nextE
	.align		8
        /*00b8*/ 	.dword	_ZN41_INTERNAL_c35d69c1_4_k_cu_2ad2e30b_2316164cuda3std6ranges3__45__cpo4prevE
	.align		8
        /*00c0*/ 	.dword	_ZN41_INTERNAL_c35d69c1_4_k_cu_2ad2e30b_2316164cuda3std6ranges3__45__cpo4dataE
	.align		8
        /*00c8*/ 	.dword	_ZN41_INTERNAL_c35d69c1_4_k_cu_2ad2e30b_2316164cuda3std6ranges3__45__cpo5cdataE
	.align		8
        /*00d0*/ 	.dword	_ZN41_INTERNAL_c35d69c1_4_k_cu_2ad2e30b_2316164cuda3std6ranges3__45__cpo4sizeE
	.align		8
        /*00d8*/ 	.dword	_ZN41_INTERNAL_c35d69c1_4_k_cu_2ad2e30b_2316164cuda3std6ranges3__45__cpo5ssizeE
	.align		8
        /*00e0*/ 	.dword	_ZN41_INTERNAL_c35d69c1_4_k_cu_2ad2e30b_2316164cuda3std6ranges3__45__cpo8distanceE
	.align		8
        /*00e8*/ 	.dword	_ZN41_INTERNAL_c35d69c1_4_k_cu_2ad2e30b_2316166thrust24THRUST_300001_SM_1000_NS6system6detail10sequential3seqE
	.align		8
        /*00f0*/ 	.dword	_ZN41_INTERNAL_c35d69c1_4_k_cu_2ad2e30b_2316166thrust24THRUST_300001_SM_1000_NS12placeholders2_1E
	.align		8
        /*00f8*/ 	.dword	_ZN41_INTERNAL_c35d69c1_4_k_cu_2ad2e30b_2316166thrust24THRUST_300001_SM_1000_NS12placeholders2_2E
	.align		8
        /*0100*/ 	.dword	_ZN41_INTERNAL_c35d69c1_4_k_cu_2ad2e30b_2316166thrust24THRUST_300001_SM_1000_NS12placeholders2_3E
	.align		8
        /*0108*/ 	.dword	_ZN41_INTERNAL_c35d69c1_4_k_cu_2ad2e30b_2316166thrust24THRUST_300001_SM_1000_NS12placeholders2_4E
	.align		8
        /*0110*/ 	.dword	_ZN41_INTERNAL_c35d69c1_4_k_cu_2ad2e30b_2316166thrust24THRUST_300001_SM_1000_NS12placeholders2_5E
	.align		8
        /*0118*/ 	.dword	_ZN41_INTERNAL_c35d69c1_4_k_cu_2ad2e30b_2316166thrust24THRUST_300001_SM_1000_NS12placeholders2_6E
	.align		8
        /*0120*/ 	.dword	_ZN41_INTERNAL_c35d69c1_4_k_cu_2ad2e30b_2316166thrust24THRUST_300001_SM_1000_NS12placeholders2_7E
	.align		8
        /*0128*/ 	.dword	_ZN41_INTERNAL_c35d69c1_4_k_cu_2ad2e30b_2316166thrust24THRUST_300001_SM_1000_NS12placeholders2_8E
	.align		8
        /*0130*/ 	.dword	_ZN41_INTERNAL_c35d69c1_4_k_cu_2ad2e30b_2316166thrust24THRUST_300001_SM_1000_NS12placeholders2_9E
	.align		8
        /*0138*/ 	.dword	_ZN41_INTERNAL_c35d69c1_4_k_cu_2ad2e30b_2316166thrust24THRUST_300001_SM_1000_NS12placeholders3_10E


//--------------------- .text._ZN3cub18CUB_300001_SM_10006detail11EmptyKernelIvEEvv --------------------------
	.section	.text._ZN3cub18CUB_300001_SM_10006detail11EmptyKernelIvEEvv,"ax",@progbits
	.align	128
        .global         _ZN3cub18CUB_300001_SM_10006detail11EmptyKernelIvEEvv
        .type           _ZN3cub18CUB_300001_SM_10006detail11EmptyKernelIvEEvv,@function
        .size           _ZN3cub18CUB_300001_SM_10006detail11EmptyKernelIvEEvv,(.L_x_1 - _ZN3cub18CUB_300001_SM_10006detail11EmptyKernelIvEEvv)
        .other          _ZN3cub18CUB_300001_SM_10006detail11EmptyKernelIvEEvv,@"STO_CUDA_ENTRY STV_DEFAULT"
_ZN3cub18CUB_300001_SM_10006detail11EmptyKernelIvEEvv:
.text._ZN3cub18CUB_300001_SM_10006detail11EmptyKernelIvEEvv:
[----:B------:R-:W-:Y:S01]  /*0000*/  LDC R1, c[0x0][0x37c] ;  /* 0x0000df00ff017b82 */ /* 0x000fe20000000800 */
[----:B------:R-:W-:Y:S05]  /*0010*/  EXIT ;  /* 0x000000000000794d */ /* 0x000fea0003800000 */
.L_x_0:
[----:B------:R-:W-:-:S00]  /*0020*/  BRA `(.L_x_0) ;  /* 0xfffffffc00fc7947 */ /* 0x000fc0000383ffff */
[----:B------:R-:W-:-:S00]  /*0030*/  NOP ;  /* 0x0000000000007918 */ /* 0x000fc00000000000 */
        /* <DEDUP_REMOVED lines=12> */
.L_x_1:


//--------------------- .nv.shared.reserved.0     --------------------------
	.section	.nv.shared.reserved.0,"aw",@nobits
	.weak		__nv_reservedSMEM_offset_0_alias
	.size		__nv_reservedSMEM_offset_0_alias, 0, 64
	.other		__nv_reservedSMEM_offset_0_alias,@"STO_CUDA_RESERVED_SHARED STV_DEFAULT"
__nv_reservedSMEM_offset_0_alias:
	.zero		0
	.zero		64


//--------------------- .nv.global                --------------------------
	.section	.nv.global,"aw",@nobits
.nv.global:
	.type		_ZN41_INTERNAL_c35d69c1_4_k_cu_2ad2e30b_2316166thrust24THRUST_300001_SM_1000_NS12placeholders2_5E,@object
	.size		_ZN41_INTERNAL_c35d69c1_4_k_cu_2ad2e30b_2316166thrust24THRUST_300001_SM_1000_NS12placeholders2_5E,(_ZN41_INTERNAL_c35d69c1_4_k_cu_2ad2e30b_2316164cuda3std3__45__cpo6cbeginE - _ZN41_INTERNAL_c35d69c1_4_k_cu_2ad2e30b_2316166thrust24THRUST_300001_SM_1000_NS12placeholders2_5E)
_ZN41_INTERNAL_c35d69c1_4_k_cu_2ad2e30b_2316166thrust24THRUST_300001_SM_1000_NS12placeholders2_5E:
	.zero		1
	.type		_ZN41_INTERNAL_c35d69c1_4_k_cu_2ad2e30b_2316164cuda3std3__45__cpo6cbeginE,@object
	.size		_ZN41_INTERNAL_c35d69c1_4_k_cu_2ad2e30b_2316164cuda3std3__45__cpo6cbeginE,(_ZN41_INTERNAL_c35d69c1_4_k_cu_2ad2e30b_2316164cuda3std6ranges3__45__cpo6cbeginE - _ZN41_INTERNAL_c35d69c1_4_k_cu_2ad2e30b_2316164cuda3std3__45__cpo6cbeginE)
_ZN41_INTERNAL_c35d69c1_4_k_cu_2ad2e30b_2316164cuda3std3__45__cpo6cbeginE:
	.zero		1
	.type		_ZN41_INTERNAL_c35d69c1_4_k_cu_2ad2e30b_2316164cuda3std6ranges3__45__cpo6cbeginE,@object
	.size		_ZN41_INTERNAL_c35d69c1_4_k_cu_2ad2e30b_2316164cuda3std6ranges3__45__cpo6cbeginE,(_ZN41_INTERNAL_c35d69c1_4_k_cu_2ad2e30b_2316164cuda3std3__48in_placeE - _ZN41_INTERNAL_c35d69c1_4_k_cu_2ad2e30b_2316164cuda3std6ranges3__45__cpo6cbeginE)
_ZN41_INTERNAL_c35d69c1_4_k_cu_2ad2e30b_2316164cuda3std6ranges3__45__cpo6cbeginE:
	.zero		1
	.type		_ZN41_INTERNAL_c35d69c1_4_k_cu_2ad2e30b_2316164cuda3std3__48in_placeE,@object
	.size		_ZN41_INTERNAL_c35d69c1_4_k_cu_2ad2e30b_2316164cuda3std3__48in_placeE,(_ZN41_INTERNAL_c35d69c1_4_k_cu_2ad2e30b_2316164cuda3std6ranges3__45__cpo4sizeE - _ZN41_INTERNAL_c35d69c1_4_k_cu_2ad2e30b_2316164cuda3std3__48in_placeE)
_ZN41_INTERNAL_c35d69c1_4_k_cu_2ad2e30b_2316164cuda3std3__48in_placeE:
	.zero		1
	.type		_ZN41_INTERNAL_c35d69c1_4_k_cu_2ad2e30b_2316164cuda3std6ranges3__45__cpo4sizeE,@object
	.size		_ZN41_INTERNAL_c35d69c1_4_k_cu_2ad2e30b_2316164cuda3std6ranges3__45__cpo4sizeE,(_ZN41_INTERNAL_c35d69c1_4_k_cu_2ad2e30b_2316166thrust24THRUST_300001_SM_1000_NS12placeholders2_9E - _ZN41_INTERNAL_c35d69c1_4_k_cu_2ad2e30b_2316164cuda3std6ranges3__45__cpo4sizeE)
_ZN41_INTERNAL_c35d69c1_4_k_cu_2ad2e30b_2316164cuda3std6ranges3__45__cpo4sizeE:
	.zero		1
	.type		_ZN41_INTERNAL_c35d69c1_4_k_cu_2ad2e30b_2316166thrust24THRUST_300001_SM_1000_NS12placeholders2_9E,@object
	.size		_ZN41_INTERNAL_c35d69c1_4_k_cu_2ad2e30b_2316166thrust24THRUST_300001_SM_1000_NS12placeholders2_9E,(_ZN41_INTERNAL_c35d69c1_4_k_cu_2ad2e30b_2316164cuda3std3__45__cpo7crbeginE - _ZN41_INTERNAL_c35d69c1_4_k_cu_2ad2e30b_2316166thrust24THRUST_300001_SM_1000_NS12placeholders2_9E)
_ZN41_INTERNAL_c35d69c1_4_k_cu_2ad2e30b_2316166thrust24THRUST_300001_SM_1000_NS12placeholders2_9E:
	.zero		1
	.type		_ZN41_INTERNAL_c35d69c1_4_k_cu_2ad2e30b_2316164cuda3std3__45__cpo7crbeginE,@object
	.size		_ZN41_INTERNAL_c35d69c1_4_k_cu_2ad2e30b_2316164cuda3std3__45__cpo7crbeginE,(_ZN41_INTERNAL_c35d69c1_4_k_cu_2ad2e30b_2316164cuda3std6ranges3__45__cpo4nextE - _ZN41_INTERNAL_c35d69c1_4_k_cu_2ad2e30b_2316164cuda3std3__45__cpo7crbeginE)
_ZN41_INTERNAL_c35d69c1_4_k_cu_2ad2e30b_2316164cuda3std3__45__cpo7crbeginE:
	.zero		1
	.type		_ZN41_INTERNAL_c35d69c1_4_k_cu_2ad2e30b_2316164cuda3std6ranges3__45__cpo4nextE,@object
	.size		_ZN41_INTERNAL_c35d69c1_4_k_cu_2ad2e30b_2316164cuda3std6ranges3__45__cpo4nextE,(_ZN41_INTERNAL_c35d69c1_4_k_cu_2ad2e30b_2316164cuda3std6ranges3__45__cpo4swapE - _ZN41_INTERNAL_c35d69c1_4_k_cu_2ad2e30b_2316164cuda3std6ranges3__45__cpo4nextE)
_ZN41_INTERNAL_c35d69c1_4_k_cu_2ad2e30b_2316164cuda3std6ranges3__45__cpo4nextE:
	.zero		1
	.type		_ZN41_INTERNAL_c35d69c1_4_k_cu_2ad2e30b_2316164cuda3std6ranges3__45__cpo4swapE,@object
	.size		_ZN41_INTERNAL_c35d69c1_4_k_cu_2ad2e30b_2316164cuda3std6ranges3__45__cpo4swapE,(_ZN41_INTERNAL_c35d69c1_4_k_cu_2ad2e30b_2316166thrust24THRUST_300001_SM_1000_NS12placeholders2_1E - _ZN41_INTERNAL_c35d69c1_4_k_cu_2ad2e30b_2316164cuda3std6ranges3__45__cpo4swapE)
_ZN41_INTERNAL_c35d69c1_4_k_cu_2ad2e30b_2316164cuda3std6ranges3__45__cpo4swapE:
	.zero		1
	.type		_ZN41_INTERNAL_c35d69c1_4_k_cu_2ad2e30b_2316166thrust24THRUST_300001_SM_1000_NS12placeholders2_1E,@object
	.size		_ZN41_INTERNAL_c35d69c1_4_k_cu_2ad2e30b_2316166thrust24THRUST_300001_SM_1000_NS12placeholders2_1E,(_ZN41_INTERNAL_c35d69c1_4_k_cu_2ad2e30b_2316166thrust24THRUST_300001_SM_1000_NS12placeholders2_3E - _ZN41_INTERNAL_c35d69c1_4_k_cu_2ad2e30b_2316166thrust24THRUST_300001_SM_1000_NS12placeholders2_1E)
_ZN41_INTERNAL_c35d69c1_4_k_cu_2ad2e30b_2316166thrust24THRUST_300001_SM_1000_NS12placeholders2_1E:
	.zero		1
	.type		_ZN41_INTERNAL_c35d69c1_4_k_cu_2ad2e30b_2316166thrust24THRUST_300001_SM_1000_NS12placeholders2_3E,@object
	.size		_ZN41_INTERNAL_c35d69c1_4_k_cu_2ad2e30b_2316166thrust24THRUST_300001_SM_1000_NS12placeholders2_3E,(_ZN41_INTERNAL_c35d69c1_4_k_cu_2ad2e30b_2316164cuda3std3__45__cpo5beginE - _ZN41_INTERNAL_c35d69c1_4_k_cu_2ad2e30b_2316166thrust24THRUST_300001_SM_1000_NS12placeholders2_3E)
_ZN41_INTERNAL_c35d69c1_4_k_cu_2ad2e30b_2316166thrust24THRUST_300001_SM_1000_NS12placeholders2_3E:
	.zero		1
	.type		_ZN41_INTERNAL_c35d69c1_4_k_cu_2ad2e30b_2316164cuda3std3__45__cpo5beginE,@object
	.size		_ZN41_INTERNAL_c35d69c1_4_k_cu_2ad2e30b_2316164cuda3std3__45__cpo5beginE,(_ZN41_INTERNAL_c35d69c1_4_k_cu_2ad2e30b_2316164cuda3std6ranges3__45__cpo5beginE - _ZN41_INTERNAL_c35d69c1_4_k_cu_2ad2e30b_2316164cuda3std3__45__cpo5beginE)
_ZN41_INTERNAL_c35d69c1_4_k_cu_2ad2e30b_2316164cuda3std3__45__cpo5beginE:
	.zero		1
	.type		_ZN41_INTERNAL_c35d69c1_4_k_cu_2ad2e30b_2316164cuda3std6ranges3__45__cpo5beginE,@object
	.size		_ZN41_INTERNAL_c35d69c1_4_k_cu_2ad2e30b_2316164cuda3std6ranges3__45__cpo5beginE,(_ZN41_INTERNAL_c35d69c1_4_k_cu_2ad2e30b_2316164cuda3std3__443_GLOBAL__N__c35d69c1_4_k_cu_2ad2e30b_2316166ignoreE - _ZN41_INTERNAL_c35d69c1_4_k_cu_2ad2e30b_2316164cuda3std6ranges3__45__cpo5beginE)
_ZN41_INTERNAL_c35d69c1_4_k_cu_2ad2e30b_2316164cuda3std6ranges3__45__cpo5beginE:
	.zero		1
	.type		_ZN41_INTERNAL_c35d69c1_4_k_cu_2ad2e30b_2316164cuda3std3__443_GLOBAL__N__c35d69c1_4_k_cu_2ad2e30b_2316166ignoreE,@object
	.size		_ZN41_INTERNAL_c35d69c1_4_k_cu_2ad2e30b_2316164cuda3std3__443_GLOBAL__N__c35d69c1_4_k_cu_2ad2e30b_2316166ignoreE,(_ZN41_INTERNAL_c35d69c1_4_k_cu_2ad2e30b_2316164cuda3std6ranges3__45__cpo4dataE - _ZN41_INTERNAL_c35d69c1_4_k_cu_2ad2e30b_2316164cuda3std3__443_GLOBAL__N__c35d69c1_4_k_cu_2ad2e30b_2316166ignoreE)
_ZN41_INTERNAL_c35d69c1_4_k_cu_2ad2e30b_2316164cuda3std3__443_GLOBAL__N__c35d69c1_4_k_cu_2ad2e30b_2316166ignoreE:
	.zero		1
	.type		_ZN41_INTERNAL_c35d69c1_4_k_cu_2ad2e30b_2316164cuda3std6ranges3__45__cpo4dataE,@object
	.size		_ZN41_INTERNAL_c35d69c1_4_k_cu_2ad2e30b_2316164cuda3std6ranges3__45__cpo4dataE,(_ZN41_INTERNAL_c35d69c1_4_k_cu_2ad2e30b_2316166thrust24THRUST_300001_SM_1000_NS12placeholders2_7E - _ZN41_INTERNAL_c35d69c1_4_k_cu_2ad2e30b_2316164cuda3std6ranges3__45__cpo4dataE)
_ZN41_INTERNAL_c35d69c1_4_k_cu_2ad2e30b_2316164cuda3std6ranges3__45__cpo4dataE:
	.zero		1
	.type		_ZN41_INTERNAL_c35d69c1_4_k_cu_2ad2e30b_2316166thrust24THRUST_300001_SM_1000_NS12placeholders2_7E,@object
	.size		_ZN41_INTERNAL_c35d69c1_4_k_cu_2ad2e30b_2316166thrust24THRUST_300001_SM_1000_NS12placeholders2_7E,(_ZN41_INTERNAL_c35d69c1_4_k_cu_2ad2e30b_2316164cuda3std3__45__cpo6rbeginE - _ZN41_INTERNAL_c35d69c1_4_k_cu_2ad2e30b_2316166thrust24THRUST_300001_SM_1000_NS12placeholders2_7E)
_ZN41_INTERNAL_c35d69c1_4_k_cu_2ad2e30b_2316166thrust24THRUST_300001_SM_1000_NS12placeholders2_7E:
	.zero		1
	.type		_ZN41_INTERNAL_c35d69c1_4_k_cu_2ad2e30b_2316164cuda3std3__45__cpo6rbeginE,@object
	.size		_ZN41_INTERNAL_c35d69c1_4_k_cu_2ad2e30b_2316164cuda3std3__45__cpo6rbeginE,(_ZN41_INTERNAL_c35d69c1_4_k_cu_2ad2e30b_2316164cuda3std6ranges3__45__cpo7advanceE - _ZN41_INTERNAL_c35d69c1_4_k_cu_2ad2e30b_2316164cuda3std3__45__cpo6rbeginE)
_ZN41_INTERNAL_c35d69c1_4_k_cu_2ad2e30b_2316164cuda3std3__45__cpo6rbeginE:
	.zero		1
	.type		_ZN41_INTERNAL_c35d69c1_4_k_cu_2ad2e30b_2316164cuda3std6ranges3__45__cpo7advanceE,@object
	.size		_ZN41_INTERNAL_c35d69c1_4_k_cu_2ad2e30b_2316164cuda3std6ranges3__45__cpo7advanceE,(_ZN41_INTERNAL_c35d69c1_4_k_cu_2ad2e30b_2316164cuda3std3__47nulloptE - _ZN41_INTERNAL_c35d69c1_4_k_cu_2ad2e30b_2316164cuda3std6ranges3__45__cpo7advanceE)
_ZN41_INTERNAL_c35d69c1_4_k_cu_2ad2e30b_2316164cuda3std6ranges3__45__cpo7advanceE:
	.zero		1
	.type		_ZN41_INTERNAL_c35d69c1_4_k_cu_2ad2e30b_2316164cuda3std3__47nulloptE,@object
	.size		_ZN41_INTERNAL_c35d69c1_4_k_cu_2ad2e30b_2316164cuda3std3__47nulloptE,(_ZN41_INTERNAL_c35d69c1_4_k_cu_2ad2e30b_2316164cuda3std6ranges3__45__cpo8distanceE - _ZN41_INTERNAL_c35d69c1_4_k_cu_2ad2e30b_2316164cuda3std3__47nulloptE)
_ZN41_INTERNAL_c35d69c1_4_k_cu_2ad2e30b_2316164cuda3std3__47nulloptE:
	.zero		1
	.type		_ZN41_INTERNAL_c35d69c1_4_k_cu_2ad2e30b_2316164cuda3std6ranges3__45__cpo8distanceE,@object
	.size		_ZN41_INTERNAL_c35d69c1_4_k_cu_2ad2e30b_2316164cuda3std6ranges3__45__cpo8distanceE,(_ZN41_INTERNAL_c35d69c1_4_k_cu_2ad2e30b_2316166thrust24THRUST_300001_SM_1000_NS12placeholders2_6E - _ZN41_INTERNAL_c35d69c1_4_k_cu_2ad2e30b_2316164cuda3std6ranges3__45__cpo8distanceE)
_ZN41_INTERNAL_c35d69c1_4_k_cu_2ad2e30b_2316164cuda3std6ranges3__45__cpo8distanceE:
	.zero		1
	.type		_ZN41_INTERNAL_c35d69c1_4_k_cu_2ad2e30b_2316166thrust24THRUST_300001_SM_1000_NS12placeholders2_6E,@object
	.size		_ZN41_INTERNAL_c35d69c1_4_k_cu_2ad2e30b_2316166thrust24THRUST_300001_SM_1000_NS12placeholders2_6E,(_ZN41_INTERNAL_c35d69c1_4_k_cu_2ad2e30b_2316164cuda3std3__45__cpo4cendE - _ZN41_INTERNAL_c35d69c1_4_k_cu_2ad2e30b_2316166thrust24THRUST_300001_SM_1000_NS12placeholders2_6E)
_ZN41_INTERNAL_c35d69c1_4_k_cu_2ad2e30b_2316166thrust24THRUST_300001_SM_1000_NS12placeholders2_6E:
	.zero		1
	.type		_ZN41_INTERNAL_c35d69c1_4_k_cu_2ad2e30b_2316164cuda3std3__45__cpo4cendE,@object
	.size		_ZN41_INTERNAL_c35d69c1_4_k_cu_2ad2e30b_2316164cuda3std3__45__cpo4cendE,(_ZN41_INTERNAL_c35d69c1_4_k_cu_2ad2e30b_2316164cuda3std6ranges3__45__cpo4cendE - _ZN41_INTERNAL_c35d69c1_4_k_cu_2ad2e30b_2316164cuda3std3__45__cpo4cendE)
_ZN41_INTERNAL_c35d69c1_4_k_cu_2ad2e30b_2316164cuda3std3__45__cpo4cendE:
	.zero		1
	.type		_ZN41_INTERNAL_c35d69c1_4_k_cu_2ad2e30b_2316164cuda3std6ranges3__45__cpo4cendE,@object
	.size		_ZN41_INTERNAL_c35d69c1_4_k_cu_2ad2e30b_2316164cuda3std6ranges3__45__cpo4cendE,(_ZN41_INTERNAL_c35d69c1_4_k_cu_2ad2e30b_2316164cuda3std3__420unreachable_sentinelE - _ZN41_INTERNAL_c35d69c1_4_k_cu_2ad2e30b_2316164cuda3std6ranges3__45__cpo4cendE)
_ZN41_INTERNAL_c35d69c1_4_k_cu_2ad2e30b_2316164cuda3std6ranges3__45__cpo4cendE:
	.zero		1
	.type		_ZN41_INTERNAL_c35d69c1_4_k_cu_2ad2e30b_2316164cuda3std3__420unreachable_sentinelE,@object
	.size		_ZN41_INTERNAL_c35d69c1_4_k_cu_2ad2e30b_2316164cuda3std3__420unreachable_sentinelE,(_ZN41_INTERNAL_c35d69c1_4_k_cu_2ad2e30b_2316164cuda3std6ranges3__45__cpo5ssizeE - _ZN41_INTERNAL_c35d69c1_4_k_cu_2ad2e30b_2316164cuda3std3__420unreachable_sentinelE)
_ZN41_INTERNAL_c35d69c1_4_k_cu_2ad2e30b_2316164cuda3std3__420unreachable_sentinelE:
	.zero		1
	.type		_ZN41_INTERNAL_c35d69c1_4_k_cu_2ad2e30b_2316164cuda3std6ranges3__45__cpo5ssizeE,@object
	.size		_ZN41_INTERNAL_c35d69c1_4_k_cu_2ad2e30b_2316164cuda3std6ranges3__45__cpo5ssizeE,(_ZN41_INTERNAL_c35d69c1_4_k_cu_2ad2e30b_2316166thrust24THRUST_300001_SM_1000_NS12placeholders3_10E - _ZN41_INTERNAL_c35d69c1_4_k_cu_2ad2e30b_2316164cuda3std6ranges3__45__cpo5ssizeE)
_ZN41_INTERNAL_c35d69c1_4_k_cu_2ad2e30b_2316164cuda3std6ranges3__45__cpo5ssizeE:
	.zero		1
	.type		_ZN41_INTERNAL_c35d69c1_4_k_cu_2ad2e30b_2316166thrust24THRUST_300001_SM_1000_NS12placeholders3_10E,@object
	.size		_ZN41_INTERNAL_c35d69c1_4_k_cu_2ad2e30b_2316166thrust24THRUST_300001_SM_1000_NS12placeholders3_10E,(_ZN41_INTERNAL_c35d69c1_4_k_cu_2ad2e30b_2316164cuda3std3__45__cpo5crendE - _ZN41_INTERNAL_c35d69c1_4_k_cu_2ad2e30b_2316166thrust24THRUST_300001_SM_1000_NS12placeholders3_10E)
_ZN41_INTERNAL_c35d69c1_4_k_cu_2ad2e30b_2316166thrust24THRUST_300001_SM_1000_NS12placeholders3_10E:
	.zero		1
	.type		_ZN41_INTERNAL_c35d69c1_4_k_cu_2ad2e30b_2316164cuda3std3__45__cpo5crendE,@object
	.size		_ZN41_INTERNAL_c35d69c1_4_k_cu_2ad2e30b_2316164cuda3std3__45__cpo5crendE,(_ZN41_INTERNAL_c35d69c1_4_k_cu_2ad2e30b_2316164cuda3std6ranges3__45__cpo4prevE - _ZN41_INTERNAL_c35d69c1_4_k_cu_2ad2e30b_2316164cuda3std3__45__cpo5crendE)
_ZN41_INTERNAL_c35d69c1_4_k_cu_2ad2e30b_2316164cuda3std3__45__cpo5crendE:
	.zero		1
	.type		_ZN41_INTERNAL_c35d69c1_4_k_cu_2ad2e30b_2316164cuda3std6ranges3__45__cpo4prevE,@object
	.size		_ZN41_INTERNAL_c35d69c1_4_k_cu_2ad2e30b_2316164cuda3std6ranges3__45__cpo4prevE,(_ZN41_INTERNAL_c35d69c1_4_k_cu_2ad2e30b_2316164cuda3std6ranges3__45__cpo9iter_moveE - _ZN41_INTERNAL_c35d69c1_4_k_cu_2ad2e30b_2316164cuda3std6ranges3__45__cpo4prevE)
_ZN41_INTERNAL_c35d69c1_4_k_cu_2ad2e30b_2316164cuda3std6ranges3__45__cpo4prevE:
	.zero		1
	.type		_ZN41_INTERNAL_c35d69c1_4_k_cu_2ad2e30b_2316164cuda3std6ranges3__45__cpo9iter_moveE,@object
	.size		_ZN41_INTERNAL_c35d69c1_4_k_cu_2ad2e30b_2316164cuda3std6ranges3__45__cpo9iter_moveE,(_ZN41_INTERNAL_c35d69c1_4_k_cu_2ad2e30b_2316166thrust24THRUST_300001_SM_1000_NS12placeholders2_2E - _ZN41_INTERNAL_c35d69c1_4_k_cu_2ad2e30b_2316164cuda3std6ranges3__45__cpo9iter_moveE)
_ZN41_INTERNAL_c35d69c1_4_k_cu_2ad2e30b_2316164cuda3std6ranges3__45__cpo9iter_moveE:
	.zero		1
	.type		_ZN41_INTERNAL_c35d69c1_4_k_cu_2ad2e30b_2316166thrust24THRUST_300001_SM_1000_NS12placeholders2_2E,@object
	.size		_ZN41_INTERNAL_c35d69c1_4_k_cu_2ad2e30b_2316166thrust24THRUST_300001_SM_1000_NS12placeholders2_2E,(_ZN41_INTERNAL_c35d69c1_4_k_cu_2ad2e30b_2316166thrust24THRUST_300001_SM_1000_NS12placeholders2_4E - _ZN41_INTERNAL_c35d69c1_4_k_cu_2ad2e30b_2316166thrust24THRUST_300001_SM_1000_NS12placeholders2_2E)
_ZN41_INTERNAL_c35d69c1_4_k_cu_2ad2e30b_2316166thrust24THRUST_300001_SM_1000_NS12placeholders2_2E:
	.zero		1
	.type		_ZN41_INTERNAL_c35d69c1_4_k_cu_2ad2e30b_2316166thrust24THRUST_300001_SM_1000_NS12placeholders2_4E,@object
	.size		_ZN41_INTERNAL_c35d69c1_4_k_cu_2ad2e30b_2316166thrust24THRUST_300001_SM_1000_NS12placeholders2_4E,(_ZN41_INTERNAL_c35d69c1_4_k_cu_2ad2e30b_2316164cuda3std3__45__cpo3endE - _ZN41_INTERNAL_c35d69c1_4_k_cu_2ad2e30b_2316166thrust24THRUST_300001_SM_1000_NS12placeholders2_4E)
_ZN41_INTERNAL_c35d69c1_4_k_cu_2ad2e30b_2316166thrust24THRUST_300001_SM_1000_NS12placeholders2_4E:
	.zero		1
	.type		_ZN41_INTERNAL_c35d69c1_4_k_cu_2ad2e30b_2316164cuda3std3__45__cpo3endE,@object
	.size		_ZN41_INTERNAL_c35d69c1_4_k_cu_2ad2e30b_2316164cuda3std3__45__cpo3endE,(_ZN41_INTERNAL_c35d69c1_4_k_cu_2ad2e30b_2316164cuda3std6ranges3__45__cpo3endE - _ZN41_INTERNAL_c35d69c1_4_k_cu_2ad2e30b_2316164cuda3std3__45__cpo3endE)
_ZN41_INTERNAL_c35d69c1_4_k_cu_2ad2e30b_2316164cuda3std3__45__cpo3endE:
	.zero		1
	.type		_ZN41_INTERNAL_c35d69c1_4_k_cu_2ad2e30b_2316164cuda3std6ranges3__45__cpo3endE,@object
	.size		_ZN41_INTERNAL_c35d69c1_4_k_cu_2ad2e30b_2316164cuda3std6ranges3__45__cpo3endE,(_ZN41_INTERNAL_c35d69c1_4_k_cu_2ad2e30b_2316164cuda3std3__419piecewise_constructE - _ZN41_INTERNAL_c35d69c1_4_k_cu_2ad2e30b_2316164cuda3std6ranges3__45__cpo3endE)
_ZN41_INTERNAL_c35d69c1_4_k_cu_2ad2e30b_2316164cuda3std6ranges3__45__cpo3endE:
	.zero		1
	.type		_ZN41_INTERNAL_c35d69c1_4_k_cu_2ad2e30b_2316164cuda3std3__419piecewise_constructE,@object
	.size		_ZN41_INTERNAL_c35d69c1_4_k_cu_2ad2e30b_2316164cuda3std3__419piecewise_constructE,(_ZN41_INTERNAL_c35d69c1_4_k_cu_2ad2e30b_2316164cuda3std6ranges3__45__cpo5cdataE - _ZN41_INTERNAL_c35d69c1_4_k_cu_2ad2e30b_2316164cuda3std3__419piecewise_constructE)
_ZN41_INTERNAL_c35d69c1_4_k_cu_2ad2e30b_2316164cuda3std3__419piecewise_constructE:
	.zero		1
	.type		_ZN41_INTERNAL_c35d69c1_4_k_cu_2ad2e30b_2316164cuda3std6ranges3__45__cpo5cdataE,@object
	.size		_ZN41_INTERNAL_c35d69c1_4_k_cu_2ad2e30b_2316164cuda3std6ranges3__45__cpo5cdataE,(_ZN41_INTERNAL_c35d69c1_4_k_cu_2ad2e30b_2316166thrust24THRUST_300001_SM_1000_NS12placeholders2_8E - _ZN41_INTERNAL_c35d69c1_4_k_cu_2ad2e30b_2316164cuda3std6ranges3__45__cpo5cdataE)
_ZN41_INTERNAL_c35d69c1_4_k_cu_2ad2e30b_2316164cuda3std6ranges3__45__cpo5cdataE:
	.zero		1
	.type		_ZN41_INTERNAL_c35d69c1_4_k_cu_2ad2e30b_2316166thrust24THRUST_300001_SM_1000_NS12placeholders2_8E,@object
	.size		_ZN41_INTERNAL_c35d69c1_4_k_cu_2ad2e30b_2316166thrust24THRUST_300001_SM_1000_NS12placeholders2_8E,(_ZN41_INTERNAL_c35d69c1_4_k_cu_2ad2e30b_2316164cuda3std3__45__cpo4rendE - _ZN41_INTERNAL_c35d69c1_4_k_cu_2ad2e30b_2316166thrust24THRUST_300001_SM_1000_NS12placeholders2_8E)
_ZN41_INTERNAL_c35d69c1_4_k_cu_2ad2e30b_2316166thrust24THRUST_300001_SM_1000_NS12placeholders2_8E:
	.zero		1
	.type		_ZN41_INTERNAL_c35d69c1_4_k_cu_2ad2e30b_2316164cuda3std3__45__cpo4rendE,@object
	.size		_ZN41_INTERNAL_c35d69c1_4_k_cu_2ad2e30b_2316164cuda3std3__45__cpo4rendE,(_ZN41_INTERNAL_c35d69c1_4_k_cu_2ad2e30b_2316164cuda3std6ranges3__45__cpo9iter_swapE - _ZN41_INTERNAL_c35d69c1_4_k_cu_2ad2e30b_2316164cuda3std3__45__cpo4rendE)
_ZN41_INTERNAL_c35d69c1_4_k_cu_2ad2e30b_2316164cuda3std3__45__cpo4rendE:
	.zero		1
	.type		_ZN41_INTERNAL_c35d69c1_4_k_cu_2ad2e30b_2316164cuda3std6ranges3__45__cpo9iter_swapE,@object
	.size		_ZN41_INTERNAL_c35d69c1_4_k_cu_2ad2e30b_2316164cuda3std6ranges3__45__cpo9iter_swapE,(_ZN41_INTERNAL_c35d69c1_4_k_cu_2ad2e30b_2316164cuda3std3__48unexpectE - _ZN41_INTERNAL_c35d69c1_4_k_cu_2ad2e30b_2316164cuda3std6ranges3__45__cpo9iter_swapE)
_ZN41_INTERNAL_c35d69c1_4_k_cu_2ad2e30b_2316164cuda3std6ranges3__45__cpo9iter_swapE:
	.zero		1
	.type		_ZN41_INTERNAL_c35d69c1_4_k_cu_2ad2e30b_2316164cuda3std3__48unexpectE,@object
	.size		_ZN41_INTERNAL_c35d69c1_4_k_cu_2ad2e30b_2316164cuda3std3__48unexpectE,(_ZN41_INTERNAL_c35d69c1_4_k_cu_2ad2e30b_2316166thrust24THRUST_300001_SM_1000_NS6system6detail10sequential3seqE - _ZN41_INTERNAL_c35d69c1_4_k_cu_2ad2e30b_2316164cuda3std3__48unexpectE)
_ZN41_INTERNAL_c35d69c1_4_k_cu_2ad2e30b_2316164cuda3std3__48unexpectE:
	.zero		1
	.type		_ZN41_INTERNAL_c35d69c1_4_k_cu_2ad2e30b_2316166thrust24THRUST_300001_SM_1000_NS6system6detail10sequential3seqE,@object
	.size		_ZN41_INTERNAL_c35d69c1_4_k_cu_2ad2e30b_2316166thrust24THRUST_300001_SM_1000_NS6system6detail10sequential3seqE,(.L_29 - _ZN41_INTERNAL_c35d69c1_4_k_cu_2ad2e30b_2316166thrust24THRUST_300001_SM_1000_NS6system6detail10sequential3seqE)
_ZN41_INTERNAL_c35d69c1_4_k_cu_2ad2e30b_2316166thrust24THRUST_300001_SM_1000_NS6system6detail10sequential3seqE:
	.zero		1
.L_29:


//--------------------- .nv.constant0._ZN3cub18CUB_300001_SM_10006detail11EmptyKernelIvEEvv --------------------------
	.section	.nv.constant0._ZN3cub18CUB_300001_SM_10006detail11EmptyKernelIvEEvv,"a",@progbits
	.sectionflags	@""
	.align	4
.nv.constant0._ZN3cub18CUB_300001_SM_10006detail11EmptyKernelIvEEvv:
	.zero		896


//--------------------- SYMBOLS --------------------------

	.type		.nv.reservedSmem.offset0,@object
	.size		.nv.reservedSmem.offset0,0x4
